//
// Generated by NVIDIA NVVM Compiler
//
// Compiler Build ID: CL-36424714
// Cuda compilation tools, release 13.0, V13.0.88
// Based on NVVM 20.0.0
//

.version 9.0
.target sm_100
.address_size 64

	// .globl	_Z15AddVectorFloat4PfS_S_j

.visible .entry _Z15AddVectorFloat4PfS_S_j(
	.param .u64 .ptr .align 1 _Z15AddVectorFloat4PfS_S_j_param_0,
	.param .u64 .ptr .align 1 _Z15AddVectorFloat4PfS_S_j_param_1,
	.param .u64 .ptr .align 1 _Z15AddVectorFloat4PfS_S_j_param_2,
	.param .u32 _Z15AddVectorFloat4PfS_S_j_param_3
)
{
	.reg .pred 	%p<2>;
	.reg .b32 	%r<7>;
	.reg .b32 	%f<13>;
	.reg .b64 	%rd<12>;

	ld.param.u64 	%rd1, [_Z15AddVectorFloat4PfS_S_j_param_0];
	ld.param.u64 	%rd2, [_Z15AddVectorFloat4PfS_S_j_param_1];
	ld.param.u64 	%rd3, [_Z15AddVectorFloat4PfS_S_j_param_2];
	ld.param.u32 	%r2, [_Z15AddVectorFloat4PfS_S_j_param_3];
	mov.u32 	%r3, %ctaid.x;
	mov.u32 	%r4, %ntid.x;
	mov.u32 	%r5, %tid.x;
	mad.lo.s32 	%r1, %r3, %r4, %r5;
	shl.b32 	%r6, %r1, 2;
	setp.ge.u32 	%p1, %r6, %r2;
	@%p1 bra 	$L__BB0_2;
	cvta.to.global.u64 	%rd4, %rd1;
	cvta.to.global.u64 	%rd5, %rd2;
	cvta.to.global.u64 	%rd6, %rd3;
	mul.wide.s32 	%rd7, %r1, 4;
	add.s64 	%rd8, %rd4, %rd7;
	ld.global.f32 	%f1, [%rd8];
	ld.global.f32 	%f2, [%rd8+4];
	ld.global.f32 	%f3, [%rd8+8];
	ld.global.f32 	%f4, [%rd8+12];
	add.s64 	%rd9, %rd5, %rd7;
	ld.global.f32 	%f5, [%rd9];
	ld.global.f32 	%f6, [%rd9+4];
	ld.global.f32 	%f7, [%rd9+8];
	ld.global.f32 	%f8, [%rd9+12];
	add.f32 	%f9, %f1, %f5;
	add.f32 	%f10, %f2, %f6;
	add.f32 	%f11, %f3, %f7;
	add.f32 	%f12, %f4, %f8;
	mul.wide.s32 	%rd10, %r1, 16;
	add.s64 	%rd11, %rd6, %rd10;
	st.global.v4.f32 	[%rd11], {%f9, %f10, %f11, %f12};
$L__BB0_2:
	ret;

}


// ===== COMPILED SASS (sm_100) =====

	.target	sm_100

	.elftype	@"ET_EXEC"


//--------------------- .note.nv.tkinfo           --------------------------
	.section	.note.nv.tkinfo,"",@"SHT_NOTE"
	.sectionflags	@"SHF_NOTE_NV_TKINFO"
	.tkinfo
        /*0018*/ 	.word	0x00000002
        /*0030*/ 	.string	""
        /*0030*/ 	.string	"ptxas"
        /*0030*/ 	.string	"Cuda compilation tools, release 13.0, V13.0.88"
        /*0030*/ 	.string	"Build cuda_13.0.r13.0/compiler.36424714_0"
        /*0030*/ 	.string	"-arch sm_100 -m 64 "



//--------------------- .note.nv.cuinfo           --------------------------
	.section	.note.nv.cuinfo,"",@"SHT_NOTE"
	.sectionflags	@"SHF_NOTE_NV_CUINFO"
        /*0018*/ 	.short	0x0002
        /*001a*/ 	.short	0x0064
        /*001c*/ 	.short	0x0082
	.zero		2


//--------------------- .nv.info                  --------------------------
	.section	.nv.info,"",@"SHT_CUDA_INFO"
	.align	4


	//----- nvinfo : EIATTR_REGCOUNT
	.align		4
        /*0000*/ 	.byte	0x04, 0x2f
        /*0002*/ 	.short	(.L_1 - .L_0)
	.align		4
.L_0:
        /*0004*/ 	.word	index@(_Z15AddVectorFloat4PfS_S_j)
        /*0008*/ 	.word	0x00000014


	//----- nvinfo : EIATTR_FRAME_SIZE
	.align		4
.L_1:
        /*000c*/ 	.byte	0x04, 0x11
        /*000e*/ 	.short	(.L_3 - .L_2)
	.align		4
.L_2:
        /*0010*/ 	.word	index@(_Z15AddVectorFloat4PfS_S_j)
        /*0014*/ 	.word	0x00000000


	//----- nvinfo : EIATTR_MIN_STACK_SIZE
	.align		4
.L_3:
        /*0018*/ 	.byte	0x04, 0x12
        /*001a*/ 	.short	(.L_5 - .L_4)
	.align		4
.L_4:
        /*001c*/ 	.word	index@(_Z15AddVectorFloat4PfS_S_j)
        /*0020*/ 	.word	0x00000000
.L_5:


//--------------------- .nv.compat                --------------------------
	.section	.nv.compat,"",@"SHT_CUDA_COMPAT_INFO"
	.align	4
        /*0000*/ 	.byte	0x02, 0x09, 0x00, 0x00, 0x02, 0x02, 0x01, 0x00, 0x02, 0x05, 0x05, 0x00, 0x03, 0x07, 0x01, 0x01
        /*0010*/ 	.byte	0x02, 0x03, 0x00, 0x00, 0x02, 0x06, 0x01, 0x00, 0x04, 0x0b, 0x08, 0x00, 0x09, 0x00, 0x00, 0x00
        /*0020*/ 	.byte	0x00, 0x00, 0x00, 0x00


//--------------------- .nv.info._Z15AddVectorFloat4PfS_S_j --------------------------
	.section	.nv.info._Z15AddVectorFloat4PfS_S_j,"",@"SHT_CUDA_INFO"
	.sectionflags	@""
	.align	4


	//----- nvinfo : EIATTR_CUDA_API_VERSION
	.align		4
        /*0000*/ 	.byte	0x04, 0x37
        /*0002*/ 	.short	(.L_7 - .L_6)
.L_6:
        /*0004*/ 	.word	0x00000082


	//----- nvinfo : EIATTR_KPARAM_INFO
	.align		4
.L_7:
        /*0008*/ 	.byte	0x04, 0x17
        /*000a*/ 	.short	(.L_9 - .L_8)
.L_8:
        /*000c*/ 	.word	0x00000000
        /*0010*/ 	.short	0x0003
        /*0012*/ 	.short	0x0018
        /*0014*/ 	.byte	0x00, 0xf0, 0x11, 0x00


	//----- nvinfo : EIATTR_KPARAM_INFO
	.align		4
.L_9:
        /*0018*/ 	.byte	0x04, 0x17
        /*001a*/ 	.short	(.L_11 - .L_10)
.L_10:
        /*001c*/ 	.word	0x00000000
        /*0020*/ 	.short	0x0002
        /*0022*/ 	.short	0x0010
        /*0024*/ 	.byte	0x00, 0xf5, 0x21, 0x00


	//----- nvinfo : EIATTR_KPARAM_INFO
	.align		4
.L_11:
        /*0028*/ 	.byte	0x04, 0x17
        /*002a*/ 	.short	(.L_13 - .L_12)
.L_12:
        /*002c*/ 	.word	0x00000000
        /*0030*/ 	.short	0x0001
        /*0032*/ 	.short	0x0008
        /*0034*/ 	.byte	0x00, 0xf5, 0x21, 0x00


	//----- nvinfo : EIATTR_KPARAM_INFO
	.align		4
.L_13:
        /*0038*/ 	.byte	0x04, 0x17
        /*003a*/ 	.short	(.L_15 - .L_14)
.L_14:
        /*003c*/ 	.word	0x00000000
        /*0040*/ 	.short	0x0000
        /*0042*/ 	.short	0x0000
        /*0044*/ 	.byte	0x00, 0xf5, 0x21, 0x00


	//----- nvinfo : EIATTR_SPARSE_MMA_MASK
	.align		4
.L_15:
        /*0048*/ 	.byte	0x03, 0x50
        /*004a*/ 	.short	0x0000


	//----- nvinfo : EIATTR_MAXREG_COUNT
	.align		4
        /*004c*/ 	.byte	0x03, 0x1b
        /*004e*/ 	.short	0x00ff


	//----- nvinfo : EIATTR_MERCURY_ISA_VERSION
	.align		4
        /*0050*/ 	.byte	0x03, 0x5f
        /*0052*/ 	.short	0x0101


	//----- nvinfo : EIATTR_VRC_CTA_INIT_COUNT
	.align		4
        /*0054*/ 	.byte	0x02, 0x4a
	.zero		1
	.zero		1


	//----- nvinfo : EIATTR_EXIT_INSTR_OFFSETS
	.align		4
        /*0058*/ 	.byte	0x04, 0x1c
        /*005a*/ 	.short	(.L_17 - .L_16)


	//   ....[0]....
.L_16:
        /*005c*/ 	.word	0x00000080


	//   ....[1]....
        /*0060*/ 	.word	0x000001d0


	//----- nvinfo : EIATTR_CBANK_PARAM_SIZE
	.align		4
.L_17:
        /*0064*/ 	.byte	0x03, 0x19
        /*0066*/ 	.short	0x001c


	//----- nvinfo : EIATTR_PARAM_CBANK
	.align		4
        /*0068*/ 	.byte	0x04, 0x0a
        /*006a*/ 	.short	(.L_19 - .L_18)
	.align		4
.L_18:
        /*006c*/ 	.word	index@(.nv.constant0._Z15AddVectorFloat4PfS_S_j)
        /*0070*/ 	.short	0x0380
        /*0072*/ 	.short	0x001c


	//----- nvinfo : EIATTR_SW_WAR
	.align		4
.L_19:
        /*0074*/ 	.byte	0x04, 0x36
        /*0076*/ 	.short	(.L_21 - .L_20)
.L_20:
        /*0078*/ 	.word	0x00000008
.L_21:


//--------------------- .nv.callgraph             --------------------------
	.section	.nv.callgraph,"",@"SHT_CUDA_CALLGRAPH"
	.align	4
	.sectionentsize	8
	.align		4
        /*0000*/ 	.word	0x00000000
	.align		4
        /*0004*/ 	.word	0xffffffff
	.align		4
        /*0008*/ 	.word	0x00000000
	.align		4
        /*000c*/ 	.word	0xfffffffe
	.align		4
        /*0010*/ 	.word	0x00000000
	.align		4
        /*0014*/ 	.word	0xfffffffd
	.align		4
        /*0018*/ 	.word	0x00000000
	.align		4
        /*001c*/ 	.word	0xfffffffc


//--------------------- .text._Z15AddVectorFloat4PfS_S_j --------------------------
	.section	.text._Z15AddVectorFloat4PfS_S_j,"ax",@progbits
	.align	128
        .global         _Z15AddVectorFloat4PfS_S_j
        .type           _Z15AddVectorFloat4PfS_S_j,@function
        .size           _Z15AddVectorFloat4PfS_S_j,(.L_x_1 - _Z15AddVectorFloat4PfS_S_j)
        .other          _Z15AddVectorFloat4PfS_S_j,@"STO_CUDA_ENTRY STV_DEFAULT"
_Z15AddVectorFloat4PfS_S_j:
.text._Z15AddVectorFloat4PfS_S_j:
[----:B------:R-:W-:Y:S01]  /*0000*/  LDC R1, c[0x0][0x37c] ;  /* 0x0000df00ff017b82 */ /* 0x000fe20000000800 */
[----:B------:R-:W0:Y:S07]  /*0010*/  S2R R0, SR_TID.X ;  /* 0x0000000000007919 */ /* 0x000e2e0000002100 */
[----:B------:R-:W0:Y:S01]  /*0020*/  S2UR UR4, SR_CTAID.X ;  /* 0x00000000000479c3 */ /* 0x000e220000002500 */
[----:B------:R-:W1:Y:S07]  /*0030*/  LDCU UR5, c[0x0][0x398] ;  /* 0x00007300ff0577ac */ /* 0x000e6e0008000800 */
[----:B------:R-:W0:Y:S02]  /*0040*/  LDC R5, c[0x0][0x360] ;  /* 0x0000d800ff057b82 */ /* 0x000e240000000800 */
[----:B0-----:R-:W-:-:S05]  /*0050*/  IMAD R5, R5, UR4, R0 ;  /* 0x0000000405057c24 */ /* 0x001fca000f8e0200 */
[----:B------:R-:W-:-:S04]  /*0060*/  SHF.L.U32 R0, R5, 0x2, RZ ;  /* 0x0000000205007819 */ /* 0x000fc800000006ff */
[----:B-1----:R-:W-:-:S13]  /*0070*/  ISETP.GE.U32.AND P0, PT, R0, UR5, PT ;  /* 0x0000000500007c0c */ /* 0x002fda000bf06070 */
[----:B------:R-:W-:Y:S05]  /*0080*/  @P0 EXIT ;  /* 0x000000000000094d */ /* 0x000fea0003800000 */
[----:B------:R-:W0:Y:S01]  /*0090*/  LDC.64 R2, c[0x0][0x380] ;  /* 0x0000e000ff027b82 */ /* 0x000e220000000a00 */
[----:B------:R-:W1:Y:S07]  /*00a0*/  LDCU.64 UR4, c[0x0][0x358] ;  /* 0x00006b00ff0477ac */ /* 0x000e6e0008000a00 */
[----:B------:R-:W2:Y:S08]  /*00b0*/  LDC.64 R8, c[0x0][0x388] ;  /* 0x0000e200ff087b82 */ /* 0x000eb00000000a00 */
[----:B------:R-:W3:Y:S01]  /*00c0*/  LDC.64 R10, c[0x0][0x390] ;  /* 0x0000e400ff0a7b82 */ /* 0x000ee20000000a00 */
[----:B0-----:R-:W-:-:S05]  /*00d0*/  IMAD.WIDE R2, R5, 0x4, R2 ;  /* 0x0000000405027825 */ /* 0x001fca00078e0202 */
[----:B-1----:R-:W4:Y:S01]  /*00e0*/  LDG.E R4, desc[UR4][R2.64] ;  /* 0x0000000402047981 */ /* 0x002f22000c1e1900 */
[----:B--2---:R-:W-:-:S03]  /*00f0*/  IMAD.WIDE R8, R5, 0x4, R8 ;  /* 0x0000000405087825 */ /* 0x004fc600078e0208 */
[----:B------:R-:W2:Y:S04]  /*0100*/  LDG.E R0, desc[UR4][R2.64+0x4] ;  /* 0x0000040402007981 */ /* 0x000ea8000c1e1900 */
[----:B------:R-:W5:Y:S04]  /*0110*/  LDG.E R6, desc[UR4][R2.64+0x8] ;  /* 0x0000080402067981 */ /* 0x000f68000c1e1900 */
[----:B------:R-:W5:Y:S04]  /*0120*/  LDG.E R7, desc[UR4][R2.64+0xc] ;  /* 0x00000c0402077981 */ /* 0x000f68000c1e1900 */
[----:B------:R-:W4:Y:S04]  /*0130*/  LDG.E R13, desc[UR4][R8.64] ;  /* 0x00000004080d7981 */ /* 0x000f28000c1e1900 */
[----:B------:R-:W2:Y:S04]  /*0140*/  LDG.E R15, desc[UR4][R8.64+0x4] ;  /* 0x00000404080f7981 */ /* 0x000ea8000c1e1900 */
[----:B------:R-:W5:Y:S04]  /*0150*/  LDG.E R17, desc[UR4][R8.64+0x8] ;  /* 0x0000080408117981 */ /* 0x000f68000c1e1900 */
[----:B------:R-:W5:Y:S01]  /*0160*/  LDG.E R12, desc[UR4][R8.64+0xc] ;  /* 0x00000c04080c7981 */ /* 0x000f62000c1e1900 */
[----:B---3--:R-:W-:-:S04]  /*0170*/  IMAD.WIDE R10, R5, 0x10, R10 ;  /* 0x00000010050a7825 */ /* 0x008fc800078e020a */
[----:B----4-:R-:W-:Y:S01]  /*0180*/  FADD R4, R4, R13 ;  /* 0x0000000d04047221 */ /* 0x010fe20000000000 */
[----:B--2---:R-:W-:Y:S01]  /*0190*/  FADD R5, R0, R15 ;  /* 0x0000000f00057221 */ /* 0x004fe20000000000 */
[----:B-----5:R-:W-:Y:S01]  /*01a0*/  FADD R6, R6, R17 ;  /* 0x0000001106067221 */ /* 0x020fe20000000000 */
[----:B------:R-:W-:-:S05]  /*01b0*/  FADD R7, R7, R12 ;  /* 0x0000000c07077221 */ /* 0x000fca0000000000 */
[----:B------:R-:W-:Y:S01]  /*01c0*/  STG.E.128 desc[UR4][R10.64], R4 ;  /* 0x000000040a007986 */ /* 0x000fe2000c101d04 */
[----:B------:R-:W-:Y:S05]  /*01d0*/  EXIT ;  /* 0x000000000000794d */ /* 0x000fea0003800000 */
.L_x_0:
[----:B------:R-:W-:-:S00]  /*01e0*/  BRA `(.L_x_0) ;  /* 0xfffffffc00fc7947 */ /* 0x000fc0000383ffff */
[----:B------:R-:W-:-:S00]  /*01f0*/  NOP ;  /* 0x0000000000007918 */ /* 0x000fc00000000000 */
        /* <DEDUP_REMOVED lines=8> */
.L_x_1:


//--------------------- .nv.shared.reserved.0     --------------------------
	.section	.nv.shared.reserved.0,"aw",@nobits
	.weak		__nv_reservedSMEM_offset_0_alias
	.size		__nv_reservedSMEM_offset_0_alias, 0, 64
	.other		__nv_reservedSMEM_offset_0_alias,@"STO_CUDA_RESERVED_SHARED STV_DEFAULT"
__nv_reservedSMEM_offset_0_alias:
	.zero		0
	.zero		64


//--------------------- .nv.constant0._Z15AddVectorFloat4PfS_S_j --------------------------
	.section	.nv.constant0._Z15AddVectorFloat4PfS_S_j,"a",@progbits
	.sectionflags	@""
	.align	4
.nv.constant0._Z15AddVectorFloat4PfS_S_j:
	.zero		924


//--------------------- SYMBOLS --------------------------

	.type		.nv.reservedSmem.offset0,@object
	.size		.nv.reservedSmem.offset0,0x4
